//
// Generated by NVIDIA NVVM Compiler
//
// Compiler Build ID: CL-36424714
// Cuda compilation tools, release 13.0, V13.0.88
// Based on NVVM 20.0.0
//

.version 9.0
.target sm_100
.address_size 64

	// .globl	_Z16reciprocalKernelPfS_j

.visible .entry _Z16reciprocalKernelPfS_j(
	.param .u64 .ptr .align 1 _Z16reciprocalKernelPfS_j_param_0,
	.param .u64 .ptr .align 1 _Z16reciprocalKernelPfS_j_param_1,
	.param .u32 _Z16reciprocalKernelPfS_j_param_2
)
{
	.reg .pred 	%p<3>;
	.reg .b32 	%r<8>;
	.reg .b32 	%f<12>;
	.reg .b64 	%rd<10>;

	ld.param.u64 	%rd3, [_Z16reciprocalKernelPfS_j_param_0];
	ld.param.u64 	%rd4, [_Z16reciprocalKernelPfS_j_param_1];
	ld.param.u32 	%r2, [_Z16reciprocalKernelPfS_j_param_2];
	cvta.to.global.u64 	%rd1, %rd3;
	cvta.to.global.u64 	%rd2, %rd4;
	mov.u32 	%r3, %ctaid.x;
	mov.u32 	%r4, %ntid.x;
	mov.u32 	%r5, %tid.x;
	mad.lo.s32 	%r1, %r3, %r4, %r5;
	setp.ne.s32 	%p1, %r1, 0;
	@%p1 bra 	$L__BB0_2;
	ld.global.f32 	%f10, [%rd2];
	add.f32 	%f11, %f10, 0f40A00000;
	st.global.f32 	[%rd1], %f11;
	bra.uni 	$L__BB0_4;
$L__BB0_2:
	add.s32 	%r6, %r2, -1;
	setp.ge.u32 	%p2, %r1, %r6;
	@%p2 bra 	$L__BB0_4;
	mul.wide.u32 	%rd5, %r1, 4;
	add.s64 	%rd6, %rd2, %rd5;
	ld.global.f32 	%f1, [%rd6+4];
	ld.global.f32 	%f2, [%rd6];
	add.f32 	%f3, %f2, %f2;
	sub.f32 	%f4, %f1, %f3;
	add.s32 	%r7, %r1, -1;
	mul.wide.u32 	%rd7, %r7, 4;
	add.s64 	%rd8, %rd2, %rd7;
	ld.global.f32 	%f5, [%rd8];
	add.f32 	%f6, %f5, %f4;
	mul.f32 	%f7, %f6, 0f3A83126F;
	div.rn.f32 	%f8, %f7, 0f3C23D70A;
	add.f32 	%f9, %f2, %f8;
	add.s64 	%rd9, %rd1, %rd5;
	st.global.f32 	[%rd9], %f9;
$L__BB0_4:
	ret;

}


// ===== COMPILED SASS (sm_100) =====

	.target	sm_100

	.elftype	@"ET_EXEC"


//--------------------- .note.nv.tkinfo           --------------------------
	.section	.note.nv.tkinfo,"",@"SHT_NOTE"
	.sectionflags	@"SHF_NOTE_NV_TKINFO"
	.tkinfo
        /*0018*/ 	.word	0x00000002
        /*0030*/ 	.string	""
        /*0030*/ 	.string	"ptxas"
        /*0030*/ 	.string	"Cuda compilation tools, release 13.0, V13.0.88"
        /*0030*/ 	.string	"Build cuda_13.0.r13.0/compiler.36424714_0"
        /*0030*/ 	.string	"-arch sm_100 -m 64 "



//--------------------- .note.nv.cuinfo           --------------------------
	.section	.note.nv.cuinfo,"",@"SHT_NOTE"
	.sectionflags	@"SHF_NOTE_NV_CUINFO"
        /*0018*/ 	.short	0x0002
        /*001a*/ 	.short	0x0064
        /*001c*/ 	.short	0x0082
	.zero		2


//--------------------- .nv.info                  --------------------------
	.section	.nv.info,"",@"SHT_CUDA_INFO"
	.align	4


	//----- nvinfo : EIATTR_REGCOUNT
	.align		4
        /*0000*/ 	.byte	0x04, 0x2f
        /*0002*/ 	.short	(.L_1 - .L_0)
	.align		4
.L_0:
        /*0004*/ 	.word	index@(_Z16reciprocalKernelPfS_j)
        /*0008*/ 	.word	0x0000000e


	//----- nvinfo : EIATTR_FRAME_SIZE
	.align		4
.L_1:
        /*000c*/ 	.byte	0x04, 0x11
        /*000e*/ 	.short	(.L_3 - .L_2)
	.align		4
.L_2:
        /*0010*/ 	.word	index@($__internal_0_$__cuda_sm3x_div_rn_noftz_f32_slowpath)
        /*0014*/ 	.word	0x00000000


	//----- nvinfo : EIATTR_FRAME_SIZE
	.align		4
.L_3:
        /*0018*/ 	.byte	0x04, 0x11
        /*001a*/ 	.short	(.L_5 - .L_4)
	.align		4
.L_4:
        /*001c*/ 	.word	index@(_Z16reciprocalKernelPfS_j)
        /*0020*/ 	.word	0x00000000


	//----- nvinfo : EIATTR_MIN_STACK_SIZE
	.align		4
.L_5:
        /*0024*/ 	.byte	0x04, 0x12
        /*0026*/ 	.short	(.L_7 - .L_6)
	.align		4
.L_6:
        /*0028*/ 	.word	index@(_Z16reciprocalKernelPfS_j)
        /*002c*/ 	.word	0x00000000
.L_7:


//--------------------- .nv.compat                --------------------------
	.section	.nv.compat,"",@"SHT_CUDA_COMPAT_INFO"
	.align	4
        /*0000*/ 	.byte	0x02, 0x09, 0x00, 0x00, 0x02, 0x02, 0x01, 0x00, 0x02, 0x05, 0x05, 0x00, 0x03, 0x07, 0x01, 0x01
        /*0010*/ 	.byte	0x02, 0x03, 0x00, 0x00, 0x02, 0x06, 0x01, 0x00, 0x04, 0x0b, 0x08, 0x00, 0x01, 0x00, 0x00, 0x00
        /*0020*/ 	.byte	0x00, 0x00, 0x00, 0x00


//--------------------- .nv.info._Z16reciprocalKernelPfS_j --------------------------
	.section	.nv.info._Z16reciprocalKernelPfS_j,"",@"SHT_CUDA_INFO"
	.sectionflags	@""
	.align	4


	//----- nvinfo : EIATTR_CUDA_API_VERSION
	.align		4
        /*0000*/ 	.byte	0x04, 0x37
        /*0002*/ 	.short	(.L_9 - .L_8)
.L_8:
        /*0004*/ 	.word	0x00000082


	//----- nvinfo : EIATTR_KPARAM_INFO
	.align		4
.L_9:
        /*0008*/ 	.byte	0x04, 0x17
        /*000a*/ 	.short	(.L_11 - .L_10)
.L_10:
        /*000c*/ 	.word	0x00000000
        /*0010*/ 	.short	0x0002
        /*0012*/ 	.short	0x0010
        /*0014*/ 	.byte	0x00, 0xf0, 0x11, 0x00


	//----- nvinfo : EIATTR_KPARAM_INFO
	.align		4
.L_11:
        /*0018*/ 	.byte	0x04, 0x17
        /*001a*/ 	.short	(.L_13 - .L_12)
.L_12:
        /*001c*/ 	.word	0x00000000
        /*0020*/ 	.short	0x0001
        /*0022*/ 	.short	0x0008
        /*0024*/ 	.byte	0x00, 0xf5, 0x21, 0x00


	//----- nvinfo : EIATTR_KPARAM_INFO
	.align		4
.L_13:
        /*0028*/ 	.byte	0x04, 0x17
        /*002a*/ 	.short	(.L_15 - .L_14)
.L_14:
        /*002c*/ 	.word	0x00000000
        /*0030*/ 	.short	0x0000
        /*0032*/ 	.short	0x0000
        /*0034*/ 	.byte	0x00, 0xf5, 0x21, 0x00


	//----- nvinfo : EIATTR_SPARSE_MMA_MASK
	.align		4
.L_15:
        /*0038*/ 	.byte	0x03, 0x50
        /*003a*/ 	.short	0x0000


	//----- nvinfo : EIATTR_MAXREG_COUNT
	.align		4
        /*003c*/ 	.byte	0x03, 0x1b
        /*003e*/ 	.short	0x00ff


	//----- nvinfo : EIATTR_MERCURY_ISA_VERSION
	.align		4
        /*0040*/ 	.byte	0x03, 0x5f
        /*0042*/ 	.short	0x0101


	//----- nvinfo : EIATTR_VRC_CTA_INIT_COUNT
	.align		4
        /*0044*/ 	.byte	0x02, 0x4a
	.zero		1
	.zero		1


	//----- nvinfo : EIATTR_EXIT_INSTR_OFFSETS
	.align		4
        /*0048*/ 	.byte	0x04, 0x1c
        /*004a*/ 	.short	(.L_17 - .L_16)


	//   ....[0]....
.L_16:
        /*004c*/ 	.word	0x000000d0


	//   ....[1]....
        /*0050*/ 	.word	0x00000110


	//   ....[2]....
        /*0054*/ 	.word	0x000002e0


	//----- nvinfo : EIATTR_CRS_STACK_SIZE
	.align		4
.L_17:
        /*0058*/ 	.byte	0x04, 0x1e
        /*005a*/ 	.short	(.L_19 - .L_18)
.L_18:
        /*005c*/ 	.word	0x00000000


	//----- nvinfo : EIATTR_CBANK_PARAM_SIZE
	.align		4
.L_19:
        /*0060*/ 	.byte	0x03, 0x19
        /*0062*/ 	.short	0x0014


	//----- nvinfo : EIATTR_PARAM_CBANK
	.align		4
        /*0064*/ 	.byte	0x04, 0x0a
        /*0066*/ 	.short	(.L_21 - .L_20)
	.align		4
.L_20:
        /*0068*/ 	.word	index@(.nv.constant0._Z16reciprocalKernelPfS_j)
        /*006c*/ 	.short	0x0380
        /*006e*/ 	.short	0x0014


	//----- nvinfo : EIATTR_SW_WAR
	.align		4
.L_21:
        /*0070*/ 	.byte	0x04, 0x36
        /*0072*/ 	.short	(.L_23 - .L_22)
.L_22:
        /*0074*/ 	.word	0x00000008
.L_23:


//--------------------- .nv.callgraph             --------------------------
	.section	.nv.callgraph,"",@"SHT_CUDA_CALLGRAPH"
	.align	4
	.sectionentsize	8
	.align		4
        /*0000*/ 	.word	0x00000000
	.align		4
        /*0004*/ 	.word	0xffffffff
	.align		4
        /*0008*/ 	.word	0x00000000
	.align		4
        /*000c*/ 	.word	0xfffffffe
	.align		4
        /*0010*/ 	.word	0x00000000
	.align		4
        /*0014*/ 	.word	0xfffffffd
	.align		4
        /*0018*/ 	.word	0x00000000
	.align		4
        /*001c*/ 	.word	0xfffffffc


//--------------------- .text._Z16reciprocalKernelPfS_j --------------------------
	.section	.text._Z16reciprocalKernelPfS_j,"ax",@progbits
	.align	128
        .global         _Z16reciprocalKernelPfS_j
        .type           _Z16reciprocalKernelPfS_j,@function
        .size           _Z16reciprocalKernelPfS_j,(.L_x_16 - _Z16reciprocalKernelPfS_j)
        .other          _Z16reciprocalKernelPfS_j,@"STO_CUDA_ENTRY STV_DEFAULT"
_Z16reciprocalKernelPfS_j:
.text._Z16reciprocalKernelPfS_j:
[----:B------:R-:W-:Y:S01]  /*0000*/  LDC R1, c[0x0][0x37c] ;  /* 0x0000df00ff017b82 */ /* 0x000fe20000000800 */
[----:B------:R-:W0:Y:S07]  /*0010*/  S2R R3, SR_TID.X ;  /* 0x0000000000037919 */ /* 0x000e2e0000002100 */
[----:B------:R-:W0:Y:S01]  /*0020*/  S2UR UR4, SR_CTAID.X ;  /* 0x00000000000479c3 */ /* 0x000e220000002500 */
[----:B------:R-:W1:Y:S07]  /*0030*/  LDCU.64 UR6, c[0x0][0x358] ;  /* 0x00006b00ff0677ac */ /* 0x000e6e0008000a00 */
[----:B------:R-:W0:Y:S02]  /*0040*/  LDC R2, c[0x0][0x360] ;  /* 0x0000d800ff027b82 */ /* 0x000e240000000800 */
[----:B0-----:R-:W-:-:S05]  /*0050*/  IMAD R2, R2, UR4, R3 ;  /* 0x0000000402027c24 */ /* 0x001fca000f8e0203 */
[----:B------:R-:W-:-:S13]  /*0060*/  ISETP.NE.AND P0, PT, R2, RZ, PT ;  /* 0x000000ff0200720c */ /* 0x000fda0003f05270 */
[----:B-1----:R-:W-:Y:S05]  /*0070*/  @P0 BRA `(.L_x_0) ;  /* 0x0000000000180947 */ /* 0x002fea0003800000 */
[----:B------:R-:W0:Y:S02]  /*0080*/  LDC.64 R2, c[0x0][0x388] ;  /* 0x0000e200ff027b82 */ /* 0x000e240000000a00 */
[----:B0-----:R-:W2:Y:S06]  /*0090*/  LDG.E R2, desc[UR6][R2.64] ;  /* 0x0000000602027981 */ /* 0x001eac000c1e1900 */
[----:B------:R-:W0:Y:S01]  /*00a0*/  LDC.64 R4, c[0x0][0x380] ;  /* 0x0000e000ff047b82 */ /* 0x000e220000000a00 */
[----:B--2---:R-:W-:-:S05]  /*00b0*/  FADD R7, R2, 5 ;  /* 0x40a0000002077421 */ /* 0x004fca0000000000 */
[----:B0-----:R-:W-:Y:S01]  /*00c0*/  STG.E desc[UR6][R4.64], R7 ;  /* 0x0000000704007986 */ /* 0x001fe2000c101906 */
[----:B------:R-:W-:Y:S05]  /*00d0*/  EXIT ;  /* 0x000000000000794d */ /* 0x000fea0003800000 */
.L_x_0:
[----:B------:R-:W0:Y:S02]  /*00e0*/  LDCU UR4, c[0x0][0x390] ;  /* 0x00007200ff0477ac */ /* 0x000e240008000800 */
[----:B0-----:R-:W-:-:S06]  /*00f0*/  UIADD3 UR4, UPT, UPT, UR4, -0x1, URZ ;  /* 0xffffffff04047890 */ /* 0x001fcc000fffe0ff */
[----:B------:R-:W-:-:S13]  /*0100*/  ISETP.GE.U32.AND P0, PT, R2, UR4, PT ;  /* 0x0000000402007c0c */ /* 0x000fda000bf06070 */
[----:B------:R-:W-:Y:S05]  /*0110*/  @P0 EXIT ;  /* 0x000000000000094d */ /* 0x000fea0003800000 */
[----:B------:R-:W0:Y:S01]  /*0120*/  LDC.64 R6, c[0x0][0x388] ;  /* 0x0000e200ff067b82 */ /* 0x000e220000000a00 */
[C---:B------:R-:W-:Y:S02]  /*0130*/  VIADD R9, R2.reuse, 0xffffffff ;  /* 0xffffffff02097836 */ /* 0x040fe40000000000 */
[----:B0-----:R-:W-:-:S05]  /*0140*/  IMAD.WIDE.U32 R4, R2, 0x4, R6 ;  /* 0x0000000402047825 */ /* 0x001fca00078e0006 */
[----:B------:R-:W2:Y:S01]  /*0150*/  LDG.E R3, desc[UR6][R4.64] ;  /* 0x0000000604037981 */ /* 0x000ea2000c1e1900 */
[----:B------:R-:W-:-:S03]  /*0160*/  IMAD.WIDE.U32 R6, R9, 0x4, R6 ;  /* 0x0000000409067825 */ /* 0x000fc600078e0006 */
[----:B------:R-:W3:Y:S04]  /*0170*/  LDG.E R0, desc[UR6][R4.64+0x4] ;  /* 0x0000040604007981 */ /* 0x000ee8000c1e1900 */
[----:B------:R-:W4:Y:S01]  /*0180*/  LDG.E R7, desc[UR6][R6.64] ;  /* 0x0000000606077981 */ /* 0x000f22000c1e1900 */
[----:B------:R-:W-:Y:S01]  /*0190*/  IMAD.MOV.U32 R11, RZ, RZ, 0x42c80000 ;  /* 0x42c80000ff0b7424 */ /* 0x000fe200078e00ff */
[----:B------:R-:W-:Y:S01]  /*01a0*/  BSSY.RECONVERGENT B1, `(.L_x_1) ;  /* 0x000000f000017945 */ /* 0x000fe20003800200 */
[----:B------:R-:W-:-:S04]  /*01b0*/  IMAD.MOV.U32 R8, RZ, RZ, 0x3c23d70a ;  /* 0x3c23d70aff087424 */ /* 0x000fc800078e00ff */
[----:B------:R-:W-:Y:S01]  /*01c0*/  FFMA R8, R11, -R8, 1 ;  /* 0x3f8000000b087423 */ /* 0x000fe20000000808 */
[----:B--2---:R-:W-:-:S04]  /*01d0*/  FADD R9, R3, R3 ;  /* 0x0000000303097221 */ /* 0x004fc80000000000 */
[----:B---3--:R-:W-:Y:S01]  /*01e0*/  FADD R0, R0, -R9 ;  /* 0x8000000900007221 */ /* 0x008fe20000000000 */
[----:B------:R-:W-:-:S03]  /*01f0*/  FFMA R9, R8, R11, 100 ;  /* 0x42c8000008097423 */ /* 0x000fc6000000000b */
[----:B----4-:R-:W-:-:S04]  /*0200*/  FADD R0, R0, R7 ;  /* 0x0000000700007221 */ /* 0x010fc80000000000 */
[----:B------:R-:W-:-:S04]  /*0210*/  FMUL R0, R0, 0.0010000000474974513054 ;  /* 0x3a83126f00007820 */ /* 0x000fc80000400000 */
[----:B------:R-:W0:Y:S01]  /*0220*/  FCHK P0, R0, 0.0099999997764825820923 ;  /* 0x3c23d70a00007902 */ /* 0x000e220000000000 */
[----:B------:R-:W-:-:S04]  /*0230*/  FFMA R4, R0, R9, RZ ;  /* 0x0000000900047223 */ /* 0x000fc800000000ff */
[----:B------:R-:W-:-:S04]  /*0240*/  FFMA R5, R4, -0.0099999997764825820923, R0 ;  /* 0xbc23d70a04057823 */ /* 0x000fc80000000000 */
[----:B------:R-:W-:Y:S01]  /*0250*/  FFMA R6, R9, R5, R4 ;  /* 0x0000000509067223 */ /* 0x000fe20000000004 */
[----:B0-----:R-:W-:Y:S06]  /*0260*/  @!P0 BRA `(.L_x_2) ;  /* 0x0000000000088947 */ /* 0x001fec0003800000 */
[----:B------:R-:W-:-:S07]  /*0270*/  MOV R4, 0x290 ;  /* 0x0000029000047802 */ /* 0x000fce0000000f00 */
[----:B------:R-:W-:Y:S05]  /*0280*/  CALL.REL.NOINC `($__internal_0_$__cuda_sm3x_div_rn_noftz_f32_slowpath) ;  /* 0x0000000000187944 */ /* 0x000fea0003c00000 */
.L_x_2:
[----:B------:R-:W-:Y:S05]  /*0290*/  BSYNC.RECONVERGENT B1 ;  /* 0x0000000000017941 */ /* 0x000fea0003800200 */
.L_x_1:
[----:B------:R-:W0:Y:S01]  /*02a0*/  LDC.64 R4, c[0x0][0x380] ;  /* 0x0000e000ff047b82 */ /* 0x000e220000000a00 */
[----:B------:R-:W-:Y:S01]  /*02b0*/  FADD R7, R3, R6 ;  /* 0x0000000603077221 */ /* 0x000fe20000000000 */
[----:B0-----:R-:W-:-:S05]  /*02c0*/  IMAD.WIDE.U32 R2, R2, 0x4, R4 ;  /* 0x0000000402027825 */ /* 0x001fca00078e0004 */
[----:B------:R-:W-:Y:S01]  /*02d0*/  STG.E desc[UR6][R2.64], R7 ;  /* 0x0000000702007986 */ /* 0x000fe2000c101906 */
[----:B------:R-:W-:Y:S05]  /*02e0*/  EXIT ;  /* 0x000000000000794d */ /* 0x000fea0003800000 */
        .weak           $__internal_0_$__cuda_sm3x_div_rn_noftz_f32_slowpath
        .type           $__internal_0_$__cuda_sm3x_div_rn_noftz_f32_slowpath,@function
        .size           $__internal_0_$__cuda_sm3x_div_rn_noftz_f32_slowpath,(.L_x_16 - $__internal_0_$__cuda_sm3x_div_rn_noftz_f32_slowpath)
$__internal_0_$__cuda_sm3x_div_rn_noftz_f32_slowpath:
[----:B------:R-:W-:Y:S01]  /*02f0*/  SHF.R.U32.HI R5, RZ, 0x17, R0 ;  /* 0x00000017ff057819 */ /* 0x000fe20000011600 */
[----:B------:R-:W-:Y:S04]  /*0300*/  BSSY.RECONVERGENT B0, `(.L_x_3) ;  /* 0x000005c000007945 */ /* 0x000fe80003800200 */
[----:B------:R-:W-:Y:S01]  /*0310*/  BSSY.RELIABLE B2, `(.L_x_4) ;  /* 0x000001a000027945 */ /* 0x000fe20003800100 */
[----:B------:R-:W-:Y:S02]  /*0320*/  MOV R6, R0 ;  /* 0x0000000000067202 */ /* 0x000fe40000000f00 */
[----:B------:R-:W-:-:S05]  /*0330*/  LOP3.LUT R5, R5, 0xff, RZ, 0xc0, !PT ;  /* 0x000000ff05057812 */ /* 0x000fca00078ec0ff */
[----:B------:R-:W-:-:S05]  /*0340*/  VIADD R8, R5, 0xffffffff ;  /* 0xffffffff05087836 */ /* 0x000fca0000000000 */
[----:B------:R-:W-:-:S13]  /*0350*/  ISETP.GT.U32.OR P0, PT, R8, 0xfd, !PT ;  /* 0x000000fd0800780c */ /* 0x000fda0007f04470 */
[----:B------:R-:W-:Y:S01]  /*0360*/  @!P0 IMAD.MOV.U32 R7, RZ, RZ, RZ ;  /* 0x000000ffff078224 */ /* 0x000fe200078e00ff */
[----:B------:R-:W-:Y:S06]  /*0370*/  @!P0 BRA `(.L_x_5) ;  /* 0x00000000004c8947 */ /* 0x000fec0003800000 */
[----:B------:R-:W-:-:S13]  /*0380*/  FSETP.GTU.FTZ.AND P0, PT, |R0|, +INF , PT ;  /* 0x7f8000000000780b */ /* 0x000fda0003f1c200 */
[----:B------:R-:W-:Y:S05]  /*0390*/  @P0 BREAK.RELIABLE B2 ;  /* 0x0000000000020942 */ /* 0x000fea0003800100 */
[----:B------:R-:W-:Y:S05]  /*03a0*/  @P0 BRA `(.L_x_6) ;  /* 0x0000000400400947 */ /* 0x000fea0003800000 */
[----:B------:R-:W-:-:S05]  /*03b0*/  IMAD.MOV.U32 R7, RZ, RZ, 0x3c23d70a ;  /* 0x3c23d70aff077424 */ /* 0x000fca00078e00ff */
[----:B------:R-:W-:-:S13]  /*03c0*/  LOP3.LUT P0, RZ, R7, 0x7fffffff, R6, 0xc8, !PT ;  /* 0x7fffffff07ff7812 */ /* 0x000fda000780c806 */
[----:B------:R-:W-:Y:S05]  /*03d0*/  @!P0 BREAK.RELIABLE B2 ;  /* 0x0000000000028942 */ /* 0x000fea0003800100 */
[----:B------:R-:W-:Y:S05]  /*03e0*/  @!P0 BRA `(.L_x_7) ;  /* 0x0000000400288947 */ /* 0x000fea0003800000 */
[----:B------:R-:W-:-:S13]  /*03f0*/  LOP3.LUT P0, RZ, R6, 0x7fffffff, RZ, 0xc0, !PT ;  /* 0x7fffffff06ff7812 */ /* 0x000fda000780c0ff */
[----:B------:R-:W-:Y:S05]  /*0400*/  @!P0 BREAK.RELIABLE B2 ;  /* 0x0000000000028942 */ /* 0x000fea0003800100 */
[----:B------:R-:W-:Y:S05]  /*0410*/  @!P0 BRA `(.L_x_8) ;  /* 0x0000000400148947 */ /* 0x000fea0003800000 */
[----:B------:R-:W-:Y:S02]  /*0420*/  FSETP.NEU.FTZ.AND P0, PT, |R0|, +INF , PT ;  /* 0x7f8000000000780b */ /* 0x000fe40003f1d200 */
[----:B------:R-:W-:-:S04]  /*0430*/  LOP3.LUT P1, RZ, R7, 0x7fffffff, RZ, 0xc0, !PT ;  /* 0x7fffffff07ff7812 */ /* 0x000fc8000782c0ff */
[----:B------:R-:W-:-:S13]  /*0440*/  PLOP3.LUT P0, PT, P0, P1, PT, 0x2f, 0xf2 ;  /* 0x0000000000f2781c */ /* 0x000fda0000702577 */
[----:B------:R-:W-:Y:S05]  /*0450*/  @P0 BREAK.RELIABLE B2 ;  /* 0x0000000000020942 */ /* 0x000fea0003800100 */
[----:B------:R-:W-:Y:S05]  /*0460*/  @P0 BRA `(.L_x_9) ;  /* 0x0000000000f40947 */ /* 0x000fea0003800000 */
[----:B------:R-:W-:-:S13]  /*0470*/  ISETP.GE.AND P0, PT, R8, RZ, PT ;  /* 0x000000ff0800720c */ /* 0x000fda0003f06270 */
[----:B------:R-:W-:Y:S02]  /*0480*/  @P0 IMAD.MOV.U32 R7, RZ, RZ, RZ ;  /* 0x000000ffff070224 */ /* 0x000fe400078e00ff */
[----:B------:R-:W-:Y:S01]  /*0490*/  @!P0 FFMA R6, R0, 1.84467440737095516160e+19, RZ ;  /* 0x5f80000000068823 */ /* 0x000fe200000000ff */
[----:B------:R-:W-:-:S07]  /*04a0*/  @!P0 MOV R7, 0xffffffc0 ;  /* 0xffffffc000078802 */ /* 0x000fce0000000f00 */
.L_x_5:
[----:B------:R-:W-:Y:S05]  /*04b0*/  BSYNC.RELIABLE B2 ;  /* 0x0000000000027941 */ /* 0x000fea0003800100 */
.L_x_4:
[----:B------:R-:W-:Y:S01]  /*04c0*/  UMOV UR4, 0x3c23d70a ;  /* 0x3c23d70a00047882 */ /* 0x000fe20000000000 */
[----:B------:R-:W-:Y:S01]  /*04d0*/  VIADD R5, R5, 0xffffff81 ;  /* 0xffffff8105057836 */ /* 0x000fe20000000000 */
[----:B------:R-:W-:Y:S01]  /*04e0*/  UIADD3 UR4, UPT, UPT, UR4, 0x3800000, URZ ;  /* 0x0380000004047890 */ /* 0x000fe2000fffe0ff */
[----:B------:R-:W-:Y:S02]  /*04f0*/  BSSY.RECONVERGENT B2, `(.L_x_10) ;  /* 0x0000033000027945 */ /* 0x000fe40003800200 */
[----:B------:R-:W-:Y:S01]  /*0500*/  IMAD R0, R5, -0x800000, R6 ;  /* 0xff80000005007824 */ /* 0x000fe200078e0206 */
[----:B------:R-:W-:Y:S02]  /*0510*/  IADD3 R7, PT, PT, R7, 0x7, R5 ;  /* 0x0000000707077810 */ /* 0x000fe40007ffe005 */
[----:B------:R-:W-:-:S03]  /*0520*/  FADD.FTZ R9, -RZ, -UR4 ;  /* 0x80000004ff097e21 */ /* 0x000fc60008010100 */
[----:B------:R-:W0:Y:S02]  /*0530*/  MUFU.RCP R8, UR4 ;  /* 0x0000000400087d08 */ /* 0x000e240008001000 */
[----:B0-----:R-:W-:-:S04]  /*0540*/  FFMA R11, R8, R9, 1 ;  /* 0x3f800000080b7423 */ /* 0x001fc80000000009 */
[----:B------:R-:W-:-:S04]  /*0550*/  FFMA R11, R8, R11, R8 ;  /* 0x0000000b080b7223 */ /* 0x000fc80000000008 */
[----:B------:R-:W-:-:S04]  /*0560*/  FFMA R6, R0, R11, RZ ;  /* 0x0000000b00067223 */ /* 0x000fc800000000ff */
[----:B------:R-:W-:-:S04]  /*0570*/  FFMA R8, R9, R6, R0 ;  /* 0x0000000609087223 */ /* 0x000fc80000000000 */
[----:B------:R-:W-:-:S04]  /*0580*/  FFMA R8, R11, R8, R6 ;  /* 0x000000080b087223 */ /* 0x000fc80000000006 */
[----:B------:R-:W-:-:S04]  /*0590*/  FFMA R9, R9, R8, R0 ;  /* 0x0000000809097223 */ /* 0x000fc80000000000 */
[----:B------:R-:W-:-:S05]  /*05a0*/  FFMA R6, R11, R9, R8 ;  /* 0x000000090b067223 */ /* 0x000fca0000000008 */
[----:B------:R-:W-:-:S04]  /*05b0*/  SHF.R.U32.HI R0, RZ, 0x17, R6 ;  /* 0x00000017ff007819 */ /* 0x000fc80000011606 */
[----:B------:R-:W-:-:S05]  /*05c0*/  LOP3.LUT R0, R0, 0xff, RZ, 0xc0, !PT ;  /* 0x000000ff00007812 */ /* 0x000fca00078ec0ff */
[----:B------:R-:W-:-:S04]  /*05d0*/  IMAD.IADD R10, R0, 0x1, R7 ;  /* 0x00000001000a7824 */ /* 0x000fc800078e0207 */
[----:B------:R-:W-:-:S05]  /*05e0*/  VIADD R0, R10, 0xffffffff ;  /* 0xffffffff0a007836 */ /* 0x000fca0000000000 */
[----:B------:R-:W-:-:S13]  /*05f0*/  ISETP.GE.U32.AND P0, PT, R0, 0xfe, PT ;  /* 0x000000fe0000780c */ /* 0x000fda0003f06070 */
[----:B------:R-:W-:Y:S05]  /*0600*/  @!P0 BRA `(.L_x_11) ;  /* 0x0000000000808947 */ /* 0x000fea0003800000 */
[----:B------:R-:W-:-:S13]  /*0610*/  ISETP.GT.AND P0, PT, R10, 0xfe, PT ;  /* 0x000000fe0a00780c */ /* 0x000fda0003f04270 */
[----:B------:R-:W-:Y:S05]  /*0620*/  @P0 BRA `(.L_x_12) ;  /* 0x00000000006c0947 */ /* 0x000fea0003800000 */
[----:B------:R-:W-:-:S13]  /*0630*/  ISETP.GE.AND P0, PT, R10, 0x1, PT ;  /* 0x000000010a00780c */ /* 0x000fda0003f06270 */
[----:B------:R-:W-:Y:S05]  /*0640*/  @P0 BRA `(.L_x_13) ;  /* 0x0000000000740947 */ /* 0x000fea0003800000 */
[----:B------:R-:W-:Y:S02]  /*0650*/  ISETP.GE.AND P0, PT, R10, -0x18, PT ;  /* 0xffffffe80a00780c */ /* 0x000fe40003f06270 */
[----:B------:R-:W-:-:S11]  /*0660*/  LOP3.LUT R6, R6, 0x80000000, RZ, 0xc0, !PT ;  /* 0x8000000006067812 */ /* 0x000fd600078ec0ff */
[----:B------:R-:W-:Y:S05]  /*0670*/  @!P0 BRA `(.L_x_13) ;  /* 0x0000000000688947 */ /* 0x000fea0003800000 */
[CC--:B------:R-:W-:Y:S01]  /*0680*/  FFMA.RZ R0, R11.reuse, R9.reuse, R8 ;  /* 0x000000090b007223 */ /* 0x0c0fe2000000c008 */
[----:B------:R-:W-:Y:S01]  /*0690*/  IMAD.MOV R7, RZ, RZ, -R10 ;  /* 0x000000ffff077224 */ /* 0x000fe200078e0a0a */
[C---:B------:R-:W-:Y:S02]  /*06a0*/  ISETP.NE.AND P2, PT, R10.reuse, RZ, PT ;  /* 0x000000ff0a00720c */ /* 0x040fe40003f45270 */
[----:B------:R-:W-:Y:S02]  /*06b0*/  ISETP.NE.AND P1, PT, R10, RZ, PT ;  /* 0x000000ff0a00720c */ /* 0x000fe40003f25270 */
[----:B------:R-:W-:Y:S01]  /*06c0*/  LOP3.LUT R5, R0, 0x7fffff, RZ, 0xc0, !PT ;  /* 0x007fffff00057812 */ /* 0x000fe200078ec0ff */
[CCC-:B------:R-:W-:Y:S01]  /*06d0*/  FFMA.RP R0, R11.reuse, R9.reuse, R8.reuse ;  /* 0x000000090b007223 */ /* 0x1c0fe20000008008 */
[----:B------:R-:W-:Y:S01]  /*06e0*/  FFMA.RM R11, R11, R9, R8 ;  /* 0x000000090b0b7223 */ /* 0x000fe20000004008 */
[----:B------:R-:W-:Y:S02]  /*06f0*/  IADD3 R8, PT, PT, R10, 0x20, RZ ;  /* 0x000000200a087810 */ /* 0x000fe40007ffe0ff */
[----:B------:R-:W-:-:S02]  /*0700*/  LOP3.LUT R5, R5, 0x800000, RZ, 0xfc, !PT ;  /* 0x0080000005057812 */ /* 0x000fc400078efcff */
[----:B------:R-:W-:Y:S02]  /*0710*/  FSETP.NEU.FTZ.AND P0, PT, R0, R11, PT ;  /* 0x0000000b0000720b */ /* 0x000fe40003f1d000 */
[----:B------:R-:W-:Y:S02]  /*0720*/  SHF.L.U32 R8, R5, R8, RZ ;  /* 0x0000000805087219 */ /* 0x000fe400000006ff */
[----:B------:R-:W-:Y:S02]  /*0730*/  SEL R0, R7, RZ, P2 ;  /* 0x000000ff07007207 */ /* 0x000fe40001000000 */
[----:B------:R-:W-:Y:S02]  /*0740*/  ISETP.NE.AND P1, PT, R8, RZ, P1 ;  /* 0x000000ff0800720c */ /* 0x000fe40000f25270 */
[----:B------:R-:W-:Y:S02]  /*0750*/  SHF.R.U32.HI R0, RZ, R0, R5 ;  /* 0x00000000ff007219 */ /* 0x000fe40000011605 */
[----:B------:R-:W-:-:S02]  /*0760*/  PLOP3.LUT P0, PT, P0, P1, PT, 0xf8, 0x8f ;  /* 0x00000000008f781c */ /* 0x000fc40000703f70 */
[----:B------:R-:W-:Y:S02]  /*0770*/  SHF.R.U32.HI R8, RZ, 0x1, R0 ;  /* 0x00000001ff087819 */ /* 0x000fe40000011600 */
[----:B------:R-:W-:-:S04]  /*0780*/  SEL R5, RZ, 0x1, !P0 ;  /* 0x00000001ff057807 */ /* 0x000fc80004000000 */
[----:B------:R-:W-:-:S04]  /*0790*/  LOP3.LUT R5, R5, 0x1, R8, 0xf8, !PT ;  /* 0x0000000105057812 */ /* 0x000fc800078ef808 */
[----:B------:R-:W-:-:S05]  /*07a0*/  LOP3.LUT R5, R5, R0, RZ, 0xc0, !PT ;  /* 0x0000000005057212 */ /* 0x000fca00078ec0ff */
[----:B------:R-:W-:-:S05]  /*07b0*/  IMAD.IADD R5, R8, 0x1, R5 ;  /* 0x0000000108057824 */ /* 0x000fca00078e0205 */
[----:B------:R-:W-:Y:S01]  /*07c0*/  LOP3.LUT R6, R5, R6, RZ, 0xfc, !PT ;  /* 0x0000000605067212 */ /* 0x000fe200078efcff */
[----:B------:R-:W-:Y:S06]  /*07d0*/  BRA `(.L_x_13) ;  /* 0x0000000000107947 */ /* 0x000fec0003800000 */
.L_x_12:
[----:B------:R-:W-:-:S04]  /*07e0*/  LOP3.LUT R6, R6, 0x80000000, RZ, 0xc0, !PT ;  /* 0x8000000006067812 */ /* 0x000fc800078ec0ff */
[----:B------:R-:W-:Y:S01]  /*07f0*/  LOP3.LUT R6, R6, 0x7f800000, RZ, 0xfc, !PT ;  /* 0x7f80000006067812 */ /* 0x000fe200078efcff */
[----:B------:R-:W-:Y:S06]  /*0800*/  BRA `(.L_x_13) ;  /* 0x0000000000047947 */ /* 0x000fec0003800000 */
.L_x_11:
[----:B------:R-:W-:-:S07]  /*0810*/  LEA R6, R7, R6, 0x17 ;  /* 0x0000000607067211 */ /* 0x000fce00078eb8ff */
.L_x_13:
[----:B------:R-:W-:Y:S05]  /*0820*/  BSYNC.RECONVERGENT B2 ;  /* 0x0000000000027941 */ /* 0x000fea0003800200 */
.L_x_10:
[----:B------:R-:W-:Y:S05]  /*0830*/  BRA `(.L_x_14) ;  /* 0x0000000000207947 */ /* 0x000fea0003800000 */
.L_x_9:
[----:B------:R-:W-:-:S04]  /*0840*/  LOP3.LUT R6, R7, 0x80000000, R6, 0x48, !PT ;  /* 0x8000000007067812 */ /* 0x000fc800078e4806 */
[----:B------:R-:W-:Y:S01]  /*0850*/  LOP3.LUT R6, R6, 0x7f800000, RZ, 0xfc, !PT ;  /* 0x7f80000006067812 */ /* 0x000fe200078efcff */
[----:B------:R-:W-:Y:S06]  /*0860*/  BRA `(.L_x_14) ;  /* 0x0000000000147947 */ /* 0x000fec0003800000 */
.L_x_8:
[----:B------:R-:W-:Y:S01]  /*0870*/  LOP3.LUT R6, R7, 0x80000000, R6, 0x48, !PT ;  /* 0x8000000007067812 */ /* 0x000fe200078e4806 */
[----:B------:R-:W-:Y:S06]  /*0880*/  BRA `(.L_x_14) ;  /* 0x00000000000c7947 */ /* 0x000fec0003800000 */
.L_x_7:
[----:B------:R-:W0:Y:S01]  /*0890*/  MUFU.RSQ R6, -QNAN ;  /* 0xffc0000000067908 */ /* 0x000e220000001400 */
[----:B------:R-:W-:Y:S05]  /*08a0*/  BRA `(.L_x_14) ;  /* 0x0000000000047947 */ /* 0x000fea0003800000 */
.L_x_6:
[----:B------:R-:W-:-:S07]  /*08b0*/  FADD.FTZ R6, R0, 0.0099999997764825820923 ;  /* 0x3c23d70a00067421 */ /* 0x000fce0000010000 */
.L_x_14:
[----:B------:R-:W-:Y:S05]  /*08c0*/  BSYNC.RECONVERGENT B0 ;  /* 0x0000000000007941 */ /* 0x000fea0003800200 */
.L_x_3:
[----:B------:R-:W-:-:S04]  /*08d0*/  IMAD.MOV.U32 R5, RZ, RZ, 0x0 ;  /* 0x00000000ff057424 */ /* 0x000fc800078e00ff */
[----:B0-----:R-:W-:Y:S05]  /*08e0*/  RET.REL.NODEC R4 `(_Z16reciprocalKernelPfS_j) ;  /* 0xfffffff404c47950 */ /* 0x001fea0003c3ffff */
.L_x_15:
[----:B------:R-:W-:-:S00]  /*08f0*/  BRA `(.L_x_15) ;  /* 0xfffffffc00fc7947 */ /* 0x000fc0000383ffff */
[----:B------:R-:W-:-:S00]  /*0900*/  NOP ;  /* 0x0000000000007918 */ /* 0x000fc00000000000 */
[----:B------:R-:W-:-:S00]  /*0910*/  NOP ;  /* 0x0000000000007918 */ /* 0x000fc00000000000 */
[----:B------:R-:W-:-:S00]  /*0920*/  NOP ;  /* 0x0000000000007918 */ /* 0x000fc00000000000 */
[----:B------:R-:W-:-:S00]  /*0930*/  NOP ;  /* 0x0000000000007918 */ /* 0x000fc00000000000 */
[----:B------:R-:W-:-:S00]  /*0940*/  NOP ;  /* 0x0000000000007918 */ /* 0x000fc00000000000 */
[----:B------:R-:W-:-:S00]  /*0950*/  NOP ;  /* 0x0000000000007918 */ /* 0x000fc00000000000 */
[----:B------:R-:W-:-:S00]  /*0960*/  NOP ;  /* 0x0000000000007918 */ /* 0x000fc00000000000 */
[----:B------:R-:W-:-:S00]  /*0970*/  NOP ;  /* 0x0000000000007918 */ /* 0x000fc00000000000 */
.L_x_16:


//--------------------- .nv.shared.reserved.0     --------------------------
	.section	.nv.shared.reserved.0,"aw",@nobits
	.weak		__nv_reservedSMEM_offset_0_alias
	.size		__nv_reservedSMEM_offset_0_alias, 0, 64
	.other		__nv_reservedSMEM_offset_0_alias,@"STO_CUDA_RESERVED_SHARED STV_DEFAULT"
__nv_reservedSMEM_offset_0_alias:
	.zero		0
	.zero		64


//--------------------- .nv.constant0._Z16reciprocalKernelPfS_j --------------------------
	.section	.nv.constant0._Z16reciprocalKernelPfS_j,"a",@progbits
	.sectionflags	@""
	.align	4
.nv.constant0._Z16reciprocalKernelPfS_j:
	.zero		916


//--------------------- SYMBOLS --------------------------

	.type		.nv.reservedSmem.offset0,@object
	.size		.nv.reservedSmem.offset0,0x4
